	.headerflags	@"EF_CUDA_TEXMODE_UNIFIED EF_CUDA_64BIT_ADDRESS EF_CUDA_ACCELERATORS EF_CUDA_SM90 EF_CUDA_VIRTUAL_SM(EF_CUDA_SM90)"
	.elftype	@"ET_EXEC"


//--------------------- .nv.info                  --------------------------
	.section	.nv.info,"",@"SHT_CUDA_INFO"
	.align	4


	//----- nvinfo : EIATTR_REGCOUNT
	.align		4
        /*0000*/ 	.byte	0x04, 0x2f
        /*0002*/ 	.short	(.L_1 - .L_0)
	.align		4
.L_0:
        /*0004*/ 	.word	index@(triton_poi_fused__to_copy_21)
        /*0008*/ 	.word	0x00000008


	//----- nvinfo : EIATTR_MIN_STACK_SIZE
	.align		4
.L_1:
        /*000c*/ 	.byte	0x04, 0x12
        /*000e*/ 	.short	(.L_3 - .L_2)
	.align		4
.L_2:
        /*0010*/ 	.word	index@(triton_poi_fused__to_copy_21)
        /*0014*/ 	.word	0x00000000


	//----- nvinfo : EIATTR_FRAME_SIZE
	.align		4
.L_3:
        /*0018*/ 	.byte	0x04, 0x11
        /*001a*/ 	.short	(.L_5 - .L_4)
	.align		4
.L_4:
        /*001c*/ 	.word	index@(triton_poi_fused__to_copy_21)
        /*0020*/ 	.word	0x00000000


	//----- nvinfo : EIATTR_MIN_STACK_SIZE
	.align		4
.L_5:
        /*0024*/ 	.byte	0x04, 0x12
        /*0026*/ 	.short	(.L_7 - .L_6)
	.align		4
.L_6:
        /*0028*/ 	.word	index@(triton_poi_fused__to_copy_21)
        /*002c*/ 	.word	0x00000000
.L_7:


//--------------------- .nv.info.triton_poi_fused__to_copy_21 --------------------------
	.section	.nv.info.triton_poi_fused__to_copy_21,"",@"SHT_CUDA_INFO"
	.sectionflags	@""
	.align	4


	//----- nvinfo : EIATTR_CUDA_API_VERSION
	.align		4
        /*0000*/ 	.byte	0x04, 0x37
        /*0002*/ 	.short	(.L_9 - .L_8)
.L_8:
        /*0004*/ 	.word	0x0000007c


	//----- nvinfo : EIATTR_KPARAM_INFO
	.align		4
.L_9:
        /*0008*/ 	.byte	0x04, 0x17
        /*000a*/ 	.short	(.L_11 - .L_10)
.L_10:
        /*000c*/ 	.word	0x00000000
        /*0010*/ 	.short	0x0001
        /*0012*/ 	.short	0x0008
        /*0014*/ 	.byte	0x00, 0xf0, 0x11, 0x00


	//----- nvinfo : EIATTR_KPARAM_INFO
	.align		4
.L_11:
        /*0018*/ 	.byte	0x04, 0x17
        /*001a*/ 	.short	(.L_13 - .L_12)
.L_12:
        /*001c*/ 	.word	0x00000000
        /*0020*/ 	.short	0x0000
        /*0022*/ 	.short	0x0000
        /*0024*/ 	.byte	0x00, 0xf4, 0x21, 0x00


	//----- nvinfo : EIATTR_SPARSE_MMA_MASK
	.align		4
.L_13:
        /*0028*/ 	.byte	0x03, 0x50
        /*002a*/ 	.short	0x0000


	//----- nvinfo : EIATTR_MAXREG_COUNT
	.align		4
        /*002c*/ 	.byte	0x03, 0x1b
        /*002e*/ 	.short	0x00ff


	//----- nvinfo : EIATTR_EXIT_INSTR_OFFSETS
	.align		4
        /*0030*/ 	.byte	0x04, 0x1c
        /*0032*/ 	.short	(.L_15 - .L_14)


	//   ....[0]....
.L_14:
        /*0034*/ 	.word	0x000000d0


	//   ....[1]....
        /*0038*/ 	.word	0x00000100


	//----- nvinfo : EIATTR_REQNTID
	.align		4
.L_15:
        /*003c*/ 	.byte	0x04, 0x10
        /*003e*/ 	.short	(.L_17 - .L_16)
.L_16:
        /*0040*/ 	.word	0x00000020
        /*0044*/ 	.word	0x00000001
        /*0048*/ 	.word	0x00000001


	//----- nvinfo : EIATTR_CBANK_PARAM_SIZE
	.align		4
.L_17:
        /*004c*/ 	.byte	0x03, 0x19
        /*004e*/ 	.short	0x000c


	//----- nvinfo : EIATTR_PARAM_CBANK
	.align		4
        /*0050*/ 	.byte	0x04, 0x0a
        /*0052*/ 	.short	(.L_19 - .L_18)
	.align		4
.L_18:
        /*0054*/ 	.word	index@(.nv.constant0.triton_poi_fused__to_copy_21)
        /*0058*/ 	.short	0x0210
        /*005a*/ 	.short	0x000c


	//----- nvinfo : EIATTR_SW_WAR
	.align		4
.L_19:
        /*005c*/ 	.byte	0x04, 0x36
        /*005e*/ 	.short	(.L_21 - .L_20)
.L_20:
        /*0060*/ 	.word	0x00000008
.L_21:


//--------------------- .nv.callgraph             --------------------------
	.section	.nv.callgraph,"",@"SHT_CUDA_CALLGRAPH"
	.align	4
	.sectionentsize	8
	.align		4
        /*0000*/ 	.word	0x00000000
	.align		4
        /*0004*/ 	.word	0xffffffff
	.align		4
        /*0008*/ 	.word	0x00000000
	.align		4
        /*000c*/ 	.word	0xfffffffe
	.align		4
        /*0010*/ 	.word	0x00000000
	.align		4
        /*0014*/ 	.word	0xfffffffd
	.align		4
        /*0018*/ 	.word	0x00000000
	.align		4
        /*001c*/ 	.word	0xfffffffc


//--------------------- .text.triton_poi_fused__to_copy_21 --------------------------
	.section	.text.triton_poi_fused__to_copy_21,"ax",@progbits
	.align	128
        .global         triton_poi_fused__to_copy_21
        .type           triton_poi_fused__to_copy_21,@function
        .size           triton_poi_fused__to_copy_21,(.L_x_1 - triton_poi_fused__to_copy_21)
        .other          triton_poi_fused__to_copy_21,@"STO_CUDA_ENTRY STV_DEFAULT"
triton_poi_fused__to_copy_21:
.text.triton_poi_fused__to_copy_21:
[----:B------:R-:W0:Y:S02]  /*0000*/  LDC R1, c[0x0][0x28] ;  /* 0x00000a00ff017b82 */ /* 0x000e240000000800 */
[----:B------:R-:W1:Y:S01]  /*0010*/  S2R R0, SR_TID.X ;  /* 0x0000000000007919 */ /* 0x000e620000002100 */
[----:B------:R-:W2:Y:S01]  /*0020*/  LDC.64 R2, c[0x0][0x210] ;  /* 0x00008400ff027b82 */ /* 0x000ea20000000a00 */
[----:B------:R-:W3:Y:S01]  /*0030*/  S2R R5, SR_CTAID.X ;  /* 0x0000000000057919 */ /* 0x000ee20000002500 */
[----:B-1----:R-:W-:-:S05]  /*0040*/  LOP3.LUT R0, R0, 0x1f, RZ, 0xc0, !PT ;  /* 0x0000001f00007812 */ /* 0x002fca00078ec0ff */
[----:B---3--:R-:W-:-:S04]  /*0050*/  IMAD R5, R5, 0x20, R0 ;  /* 0x0000002005057824 */ /* 0x008fc800078e0200 */
[C---:B--2---:R-:W-:Y:S01]  /*0060*/  IMAD.WIDE R2, R5.reuse, 0x8, R2 ;  /* 0x0000000805027825 */ /* 0x044fe200078e0202 */
[----:B------:R-:W-:Y:S02]  /*0070*/  I2FP.F32.S32 R0, R5 ;  /* 0x0000000500007245 */ /* 0x000fe40000201400 */
[----:B------:R-:W-:-:S03]  /*0080*/  ISETP.GE.AND P0, PT, R5, 0x20, PT ;  /* 0x000000200500780c */ /* 0x000fc60003f06270 */
[----:B------:R-:W-:-:S05]  /*0090*/  FMUL R0, R0, 0.48387095332145690918 ;  /* 0x3ef7bdef00007820 */ /* 0x000fca0000400000 */
[----:B------:R-:W-:-:S04]  /*00a0*/  FMNMX R0, RZ, R0, !PT ;  /* 0x00000000ff007209 */ /* 0x000fc80007800000 */
[----:B------:R-:W1:Y:S02]  /*00b0*/  F2I.TRUNC.NTZ R4, R0 ;  /* 0x0000000000047305 */ /* 0x000e64000020f100 */
[----:B-1----:R-:W-:Y:S01]  /*00c0*/  SHF.R.S32.HI R5, RZ, 0x1f, R4 ;  /* 0x0000001fff057819 */ /* 0x002fe20000011404 */
[----:B------:R-:W-:Y:S06]  /*00d0*/  @P0 EXIT ;  /* 0x000000000000094d */ /* 0x000fec0003800000 */
[----:B------:R-:W-:Y:S02]  /*00e0*/  ULDC.64 UR4, c[0x0][0x208] ;  /* 0x0000820000047ab9 */ /* 0x000fe40000000a00 */
[----:B------:R-:W-:Y:S01]  /*00f0*/  STG.E.64 desc[UR4][R2.64], R4 ;  /* 0x0000000402007986 */ /* 0x000fe2000c101b04 */
[----:B------:R-:W-:Y:S05]  /*0100*/  EXIT ;  /* 0x000000000000794d */ /* 0x000fea0003800000 */
.L_x_0:
[----:B------:R-:W-:-:S00]  /*0110*/  BRA `(.L_x_0) ;  /* 0xfffffffc00fc7947 */ /* 0x000fc0000383ffff */
[----:B------:R-:W-:-:S00]  /*0120*/  NOP ;  /* 0x0000000000007918 */ /* 0x000fc00000000000 */
        /* <DEDUP_REMOVED lines=13> */
.L_x_1:


//--------------------- .nv.constant0.triton_poi_fused__to_copy_21 --------------------------
	.section	.nv.constant0.triton_poi_fused__to_copy_21,"a",@progbits
	.sectionflags	@""
	.align	4
.nv.constant0.triton_poi_fused__to_copy_21:
	.zero		540
